//
// Generated by NVIDIA NVVM Compiler
//
// Compiler Build ID: CL-36424714
// Cuda compilation tools, release 13.0, V13.0.88
// Based on NVVM 20.0.0
//

.version 9.0
.target sm_100
.address_size 64

	// .globl	_Z7hitherev
.extern .func  (.param .b32 func_retval0) vprintf
(
	.param .b64 vprintf_param_0,
	.param .b64 vprintf_param_1
)
;
.global .align 1 .b8 $str[9] = {72, 105, 32, 116, 104, 101, 114, 101};

.visible .entry _Z7hitherev()
{
	.reg .b32 	%r<3>;
	.reg .b64 	%rd<3>;

	mov.u64 	%rd1, $str;
	cvta.global.u64 	%rd2, %rd1;
	{ // callseq 0, 0
	.param .b64 param0;
	st.param.b64 	[param0], %rd2;
	.param .b64 param1;
	st.param.b64 	[param1], 0;
	.param .b32 retval0;
	call.uni (retval0), 
	vprintf, 
	(
	param0, 
	param1
	);
	ld.param.b32 	%r1, [retval0];
	} // callseq 0
	ret;

}


// ===== COMPILED SASS (sm_100) =====

	.target	sm_100

	.elftype	@"ET_EXEC"


//--------------------- .note.nv.tkinfo           --------------------------
	.section	.note.nv.tkinfo,"",@"SHT_NOTE"
	.sectionflags	@"SHF_NOTE_NV_TKINFO"
	.tkinfo
        /*0018*/ 	.word	0x00000002
        /*0030*/ 	.string	""
        /*0030*/ 	.string	"ptxas"
        /*0030*/ 	.string	"Cuda compilation tools, release 13.0, V13.0.88"
        /*0030*/ 	.string	"Build cuda_13.0.r13.0/compiler.36424714_0"
        /*0030*/ 	.string	"-arch sm_100 -m 64 "



//--------------------- .note.nv.cuinfo           --------------------------
	.section	.note.nv.cuinfo,"",@"SHT_NOTE"
	.sectionflags	@"SHF_NOTE_NV_CUINFO"
        /*0018*/ 	.short	0x0002
        /*001a*/ 	.short	0x0064
        /*001c*/ 	.short	0x0082
	.zero		2


//--------------------- .nv.info                  --------------------------
	.section	.nv.info,"",@"SHT_CUDA_INFO"
	.align	4


	//----- nvinfo : EIATTR_REGCOUNT
	.align		4
        /*0000*/ 	.byte	0x04, 0x2f
        /*0002*/ 	.short	(.L_2 - .L_1)
	.align		4
.L_1:
        /*0004*/ 	.word	index@(_Z7hitherev)
        /*0008*/ 	.word	0x00000018


	//----- nvinfo : EIATTR_FRAME_SIZE
	.align		4
.L_2:
        /*000c*/ 	.byte	0x04, 0x11
        /*000e*/ 	.short	(.L_4 - .L_3)
	.align		4
.L_3:
        /*0010*/ 	.word	index@(_Z7hitherev)
        /*0014*/ 	.word	0x00000000


	//----- nvinfo : EIATTR_MIN_STACK_SIZE
	.align		4
.L_4:
        /*0018*/ 	.byte	0x04, 0x12
        /*001a*/ 	.short	(.L_6 - .L_5)
	.align		4
.L_5:
        /*001c*/ 	.word	index@(_Z7hitherev)
        /*0020*/ 	.word	0x00000000
.L_6:


//--------------------- .nv.compat                --------------------------
	.section	.nv.compat,"",@"SHT_CUDA_COMPAT_INFO"
	.align	4
        /*0000*/ 	.byte	0x02, 0x09, 0x00, 0x00, 0x02, 0x02, 0x01, 0x00, 0x02, 0x05, 0x05, 0x00, 0x03, 0x07, 0x01, 0x01
        /*0010*/ 	.byte	0x02, 0x03, 0x00, 0x00, 0x02, 0x06, 0x01, 0x00, 0x04, 0x0b, 0x08, 0x00, 0x09, 0x00, 0x00, 0x00
        /*0020*/ 	.byte	0x00, 0x00, 0x00, 0x00


//--------------------- .nv.info._Z7hitherev      --------------------------
	.section	.nv.info._Z7hitherev,"",@"SHT_CUDA_INFO"
	.sectionflags	@""
	.align	4


	//----- nvinfo : EIATTR_CUDA_API_VERSION
	.align		4
        /*0000*/ 	.byte	0x04, 0x37
        /*0002*/ 	.short	(.L_8 - .L_7)
.L_7:
        /*0004*/ 	.word	0x00000082


	//----- nvinfo : EIATTR_SPARSE_MMA_MASK
	.align		4
.L_8:
        /*0008*/ 	.byte	0x03, 0x50
        /*000a*/ 	.short	0x0000


	//----- nvinfo : EIATTR_MAXREG_COUNT
	.align		4
        /*000c*/ 	.byte	0x03, 0x1b
        /*000e*/ 	.short	0x00ff


	//----- nvinfo : EIATTR_EXTERNS
	.align		4
        /*0010*/ 	.byte	0x04, 0x0f
        /*0012*/ 	.short	(.L_10 - .L_9)


	//   ....[0]....
	.align		4
.L_9:
        /*0014*/ 	.word	index@(vprintf)


	//----- nvinfo : EIATTR_MERCURY_ISA_VERSION
	.align		4
.L_10:
        /*0018*/ 	.byte	0x03, 0x5f
        /*001a*/ 	.short	0x0101


	//----- nvinfo : EIATTR_VRC_CTA_INIT_COUNT
	.align		4
        /*001c*/ 	.byte	0x02, 0x4a
	.zero		1
	.zero		1


	//----- nvinfo : EIATTR_SYSCALL_OFFSETS
	.align		4
        /*0020*/ 	.byte	0x04, 0x46
        /*0022*/ 	.short	(.L_12 - .L_11)


	//   ....[0]....
.L_11:
        /*0024*/ 	.word	0x00000080


	//----- nvinfo : EIATTR_EXIT_INSTR_OFFSETS
	.align		4
.L_12:
        /*0028*/ 	.byte	0x04, 0x1c
        /*002a*/ 	.short	(.L_14 - .L_13)


	//   ....[0]....
.L_13:
        /*002c*/ 	.word	0x00000090


	//----- nvinfo : EIATTR_SW_WAR
	.align		4
.L_14:
        /*0030*/ 	.byte	0x04, 0x36
        /*0032*/ 	.short	(.L_16 - .L_15)
.L_15:
        /*0034*/ 	.word	0x00000008
.L_16:


//--------------------- .nv.callgraph             --------------------------
	.section	.nv.callgraph,"",@"SHT_CUDA_CALLGRAPH"
	.align	4
	.sectionentsize	8
	.align		4
        /*0000*/ 	.word	0x00000000
	.align		4
        /*0004*/ 	.word	0xffffffff
	.align		4
        /*0008*/ 	.word	index@(_Z7hitherev)
	.align		4
        /*000c*/ 	.word	index@(vprintf)
	.align		4
        /*0010*/ 	.word	0x00000000
	.align		4
        /*0014*/ 	.word	0xfffffffe
	.align		4
        /*0018*/ 	.word	0x00000000
	.align		4
        /*001c*/ 	.word	0xfffffffd
	.align		4
        /*0020*/ 	.word	0x00000000
	.align		4
        /*0024*/ 	.word	0xfffffffc


//--------------------- .nv.constant4             --------------------------
	.section	.nv.constant4,"a",@progbits
	.align	8
	.align		8
.nv.constant4:
        /*0000*/ 	.dword	vprintf
	.align		8
        /*0008*/ 	.dword	$str


//--------------------- .text._Z7hitherev         --------------------------
	.section	.text._Z7hitherev,"ax",@progbits
	.align	128
        .global         _Z7hitherev
        .type           _Z7hitherev,@function
        .size           _Z7hitherev,(.L_x_2 - _Z7hitherev)
        .other          _Z7hitherev,@"STO_CUDA_ENTRY STV_DEFAULT"
_Z7hitherev:
.text._Z7hitherev:
[----:B------:R-:W0:Y:S01]  /*0000*/  LDC R1, c[0x0][0x37c] ;  /* 0x0000df00ff017b82 */ /* 0x000e220000000800 */
[----:B------:R-:W-:Y:S01]  /*0010*/  MOV R0, 0x0 ;  /* 0x0000000000007802 */ /* 0x000fe20000000f00 */
[----:B------:R-:W1:Y:S01]  /*0020*/  LDCU.64 UR4, c[0x4][0x8] ;  /* 0x01000100ff0477ac */ /* 0x000e620008000a00 */
[----:B------:R-:W-:-:S05]  /*0030*/  CS2R R6, SRZ ;  /* 0x0000000000067805 */ /* 0x000fca000001ff00 */
[----:B------:R2:W3:Y:S01]  /*0040*/  LDC.64 R2, c[0x4][R0] ;  /* 0x0100000000027b82 */ /* 0x0004e20000000a00 */
[----:B-1----:R-:W-:Y:S02]  /*0050*/  IMAD.U32 R4, RZ, RZ, UR4 ;  /* 0x00000004ff047e24 */ /* 0x002fe4000f8e00ff */
[----:B--2---:R-:W-:-:S07]  /*0060*/  IMAD.U32 R5, RZ, RZ, UR5 ;  /* 0x00000005ff057e24 */ /* 0x004fce000f8e00ff */
[----:B------:R-:W-:-:S07]  /*0070*/  LEPC R20, `(.L_x_0) ;  /* 0x000000001014794e */ /* 0x000fce0000000000 */
[----:B0--3--:R-:W-:Y:S05]  /*0080*/  CALL.ABS.NOINC R2 ;  /* 0x0000000002007343 */ /* 0x009fea0003c00000 */
.L_x_0:
[----:B------:R-:W-:Y:S05]  /*0090*/  EXIT ;  /* 0x000000000000794d */ /* 0x000fea0003800000 */
.L_x_1:
[----:B------:R-:W-:-:S00]  /*00a0*/  BRA `(.L_x_1) ;  /* 0xfffffffc00fc7947 */ /* 0x000fc0000383ffff */
[----:B------:R-:W-:-:S00]  /*00b0*/  NOP ;  /* 0x0000000000007918 */ /* 0x000fc00000000000 */
        /* <DEDUP_REMOVED lines=12> */
.L_x_2:


//--------------------- .nv.global.init           --------------------------
	.section	.nv.global.init,"aw",@progbits
.nv.global.init:
	.type		$str,@object
	.size		$str,(.L_0 - $str)
$str:
        /*0000*/ 	.byte	0x48, 0x69, 0x20, 0x74, 0x68, 0x65, 0x72, 0x65, 0x00
.L_0:


//--------------------- .nv.shared.reserved.0     --------------------------
	.section	.nv.shared.reserved.0,"aw",@nobits
	.weak		__nv_reservedSMEM_offset_0_alias
	.size		__nv_reservedSMEM_offset_0_alias, 0, 64
	.other		__nv_reservedSMEM_offset_0_alias,@"STO_CUDA_RESERVED_SHARED STV_DEFAULT"
__nv_reservedSMEM_offset_0_alias:
	.zero		0
	.zero		64


//--------------------- .nv.constant0._Z7hitherev --------------------------
	.section	.nv.constant0._Z7hitherev,"a",@progbits
	.sectionflags	@""
	.align	4
.nv.constant0._Z7hitherev:
	.zero		896


//--------------------- SYMBOLS --------------------------

	.type		.nv.reservedSmem.offset0,@object
	.size		.nv.reservedSmem.offset0,0x4
	.type		vprintf,@function
